	.headerflags	@"EF_CUDA_TEXMODE_UNIFIED EF_CUDA_64BIT_ADDRESS EF_CUDA_ACCELERATORS EF_CUDA_SM90 EF_CUDA_VIRTUAL_SM(EF_CUDA_SM90)"
	.elftype	@"ET_EXEC"


//--------------------- .nv.info                  --------------------------
	.section	.nv.info,"",@"SHT_CUDA_INFO"
	.align	4


	//----- nvinfo : EIATTR_REGCOUNT
	.align		4
        /*0000*/ 	.byte	0x04, 0x2f
        /*0002*/ 	.short	(.L_3 - .L_2)
	.align		4
.L_2:
        /*0004*/ 	.word	index@(triton_poi_fused__native_batch_norm_legit_no_training_add_18)
        /*0008*/ 	.word	0x00000016


	//----- nvinfo : EIATTR_MIN_STACK_SIZE
	.align		4
.L_3:
        /*000c*/ 	.byte	0x04, 0x12
        /*000e*/ 	.short	(.L_5 - .L_4)
	.align		4
.L_4:
        /*0010*/ 	.word	index@(triton_poi_fused__native_batch_norm_legit_no_training_add_18)
        /*0014*/ 	.word	0x00000000


	//----- nvinfo : EIATTR_FRAME_SIZE
	.align		4
.L_5:
        /*0018*/ 	.byte	0x04, 0x11
        /*001a*/ 	.short	(.L_7 - .L_6)
	.align		4
.L_6:
        /*001c*/ 	.word	index@(triton_poi_fused__native_batch_norm_legit_no_training_add_18)
        /*0020*/ 	.word	0x00000000


	//----- nvinfo : EIATTR_MIN_STACK_SIZE
	.align		4
.L_7:
        /*0024*/ 	.byte	0x04, 0x12
        /*0026*/ 	.short	(.L_9 - .L_8)
	.align		4
.L_8:
        /*0028*/ 	.word	index@(triton_poi_fused__native_batch_norm_legit_no_training_add_18)
        /*002c*/ 	.word	0x00000000
.L_9:


//--------------------- .nv.info.triton_poi_fused__native_batch_norm_legit_no_training_add_18 --------------------------
	.section	.nv.info.triton_poi_fused__native_batch_norm_legit_no_training_add_18,"",@"SHT_CUDA_INFO"
	.sectionflags	@""
	.align	4


	//----- nvinfo : EIATTR_CUDA_API_VERSION
	.align		4
        /*0000*/ 	.byte	0x04, 0x37
        /*0002*/ 	.short	(.L_11 - .L_10)
.L_10:
        /*0004*/ 	.word	0x0000007c


	//----- nvinfo : EIATTR_KPARAM_INFO
	.align		4
.L_11:
        /*0008*/ 	.byte	0x04, 0x17
        /*000a*/ 	.short	(.L_13 - .L_12)
.L_12:
        /*000c*/ 	.word	0x00000000
        /*0010*/ 	.short	0x0007
        /*0012*/ 	.short	0x0038
        /*0014*/ 	.byte	0x00, 0xf0, 0x11, 0x00


	//----- nvinfo : EIATTR_KPARAM_INFO
	.align		4
.L_13:
        /*0018*/ 	.byte	0x04, 0x17
        /*001a*/ 	.short	(.L_15 - .L_14)
.L_14:
        /*001c*/ 	.word	0x00000000
        /*0020*/ 	.short	0x0006
        /*0022*/ 	.short	0x0030
        /*0024*/ 	.byte	0x00, 0xf4, 0x21, 0x00


	//----- nvinfo : EIATTR_KPARAM_INFO
	.align		4
.L_15:
        /*0028*/ 	.byte	0x04, 0x17
        /*002a*/ 	.short	(.L_17 - .L_16)
.L_16:
        /*002c*/ 	.word	0x00000000
        /*0030*/ 	.short	0x0005
        /*0032*/ 	.short	0x0028
        /*0034*/ 	.byte	0x00, 0xf4, 0x21, 0x00


	//----- nvinfo : EIATTR_KPARAM_INFO
	.align		4
.L_17:
        /*0038*/ 	.byte	0x04, 0x17
        /*003a*/ 	.short	(.L_19 - .L_18)
.L_18:
        /*003c*/ 	.word	0x00000000
        /*0040*/ 	.short	0x0004
        /*0042*/ 	.short	0x0020
        /*0044*/ 	.byte	0x00, 0xf4, 0x21, 0x00


	//----- nvinfo : EIATTR_KPARAM_INFO
	.align		4
.L_19:
        /*0048*/ 	.byte	0x04, 0x17
        /*004a*/ 	.short	(.L_21 - .L_20)
.L_20:
        /*004c*/ 	.word	0x00000000
        /*0050*/ 	.short	0x0003
        /*0052*/ 	.short	0x0018
        /*0054*/ 	.byte	0x00, 0xf4, 0x21, 0x00


	//----- nvinfo : EIATTR_KPARAM_INFO
	.align		4
.L_21:
        /*0058*/ 	.byte	0x04, 0x17
        /*005a*/ 	.short	(.L_23 - .L_22)
.L_22:
        /*005c*/ 	.word	0x00000000
        /*0060*/ 	.short	0x0002
        /*0062*/ 	.short	0x0010
        /*0064*/ 	.byte	0x00, 0xf4, 0x21, 0x00


	//----- nvinfo : EIATTR_KPARAM_INFO
	.align		4
.L_23:
        /*0068*/ 	.byte	0x04, 0x17
        /*006a*/ 	.short	(.L_25 - .L_24)
.L_24:
        /*006c*/ 	.word	0x00000000
        /*0070*/ 	.short	0x0001
        /*0072*/ 	.short	0x0008
        /*0074*/ 	.byte	0x00, 0xf4, 0x21, 0x00


	//----- nvinfo : EIATTR_KPARAM_INFO
	.align		4
.L_25:
        /*0078*/ 	.byte	0x04, 0x17
        /*007a*/ 	.short	(.L_27 - .L_26)
.L_26:
        /*007c*/ 	.word	0x00000000
        /*0080*/ 	.short	0x0000
        /*0082*/ 	.short	0x0000
        /*0084*/ 	.byte	0x00, 0xf4, 0x21, 0x00


	//----- nvinfo : EIATTR_SPARSE_MMA_MASK
	.align		4
.L_27:
        /*0088*/ 	.byte	0x03, 0x50
        /*008a*/ 	.short	0x0000


	//----- nvinfo : EIATTR_MAXREG_COUNT
	.align		4
        /*008c*/ 	.byte	0x03, 0x1b
        /*008e*/ 	.short	0x00ff


	//----- nvinfo : EIATTR_EXIT_INSTR_OFFSETS
	.align		4
        /*0090*/ 	.byte	0x04, 0x1c
        /*0092*/ 	.short	(.L_29 - .L_28)


	//   ....[0]....
.L_28:
        /*0094*/ 	.word	0x00000310


	//   ....[1]....
        /*0098*/ 	.word	0x00000330


	//----- nvinfo : EIATTR_REQNTID
	.align		4
.L_29:
        /*009c*/ 	.byte	0x04, 0x10
        /*009e*/ 	.short	(.L_31 - .L_30)
.L_30:
        /*00a0*/ 	.word	0x00000080
        /*00a4*/ 	.word	0x00000001
        /*00a8*/ 	.word	0x00000001


	//----- nvinfo : EIATTR_CBANK_PARAM_SIZE
	.align		4
.L_31:
        /*00ac*/ 	.byte	0x03, 0x19
        /*00ae*/ 	.short	0x003c


	//----- nvinfo : EIATTR_PARAM_CBANK
	.align		4
        /*00b0*/ 	.byte	0x04, 0x0a
        /*00b2*/ 	.short	(.L_33 - .L_32)
	.align		4
.L_32:
        /*00b4*/ 	.word	index@(.nv.constant0.triton_poi_fused__native_batch_norm_legit_no_training_add_18)
        /*00b8*/ 	.short	0x0210
        /*00ba*/ 	.short	0x003c


	//----- nvinfo : EIATTR_SW_WAR
	.align		4
.L_33:
        /*00bc*/ 	.byte	0x04, 0x36
        /*00be*/ 	.short	(.L_35 - .L_34)
.L_34:
        /*00c0*/ 	.word	0x00000008
.L_35:


//--------------------- .nv.callgraph             --------------------------
	.section	.nv.callgraph,"",@"SHT_CUDA_CALLGRAPH"
	.align	4
	.sectionentsize	8
	.align		4
        /*0000*/ 	.word	0x00000000
	.align		4
        /*0004*/ 	.word	0xffffffff
	.align		4
        /*0008*/ 	.word	0x00000000
	.align		4
        /*000c*/ 	.word	0xfffffffe
	.align		4
        /*0010*/ 	.word	0x00000000
	.align		4
        /*0014*/ 	.word	0xfffffffd
	.align		4
        /*0018*/ 	.word	0x00000000
	.align		4
        /*001c*/ 	.word	0xfffffffc


//--------------------- .nv.constant4             --------------------------
	.section	.nv.constant4,"a",@progbits
	.align	8
	.align		8
.nv.constant4:
        /*0000*/ 	.dword	_$_str
	.align		8
        /*0008*/ 	.dword	_$_str_$_2


//--------------------- .text.triton_poi_fused__native_batch_norm_legit_no_training_add_18 --------------------------
	.section	.text.triton_poi_fused__native_batch_norm_legit_no_training_add_18,"ax",@progbits
	.align	128
        .global         triton_poi_fused__native_batch_norm_legit_no_training_add_18
        .type           triton_poi_fused__native_batch_norm_legit_no_training_add_18,@function
        .size           triton_poi_fused__native_batch_norm_legit_no_training_add_18,(.L_x_1 - triton_poi_fused__native_batch_norm_legit_no_training_add_18)
        .other          triton_poi_fused__native_batch_norm_legit_no_training_add_18,@"STO_CUDA_ENTRY STV_DEFAULT"
triton_poi_fused__native_batch_norm_legit_no_training_add_18:
.text.triton_poi_fused__native_batch_norm_legit_no_training_add_18:
[----:B------:R-:W0:Y:S01]  /*0000*/  LDC R1, c[0x0][0x28] ;  /* 0x00000a00ff017b82 */ /* 0x000e220000000800 */
[----:B------:R-:W1:Y:S07]  /*0010*/  S2R R0, SR_TID.X ;  /* 0x0000000000007919 */ /* 0x000e6e0000002100 */
[----:B------:R-:W2:Y:S01]  /*0020*/  LDC.64 R12, c[0x0][0x220] ;  /* 0x00008800ff0c7b82 */ /* 0x000ea20000000a00 */
[----:B------:R-:W-:Y:S01]  /*0030*/  ULDC.64 UR4, c[0x0][0x208] ;  /* 0x0000820000047ab9 */ /* 0x000fe20000000a00 */
[----:B------:R-:W3:Y:S06]  /*0040*/  S2R R3, SR_CTAID.X ;  /* 0x0000000000037919 */ /* 0x000eec0000002500 */
[----:B------:R-:W4:Y:S08]  /*0050*/  LDC.64 R8, c[0x0][0x210] ;  /* 0x00008400ff087b82 */ /* 0x000f300000000a00 */
[----:B------:R-:W5:Y:S08]  /*0060*/  LDC.64 R10, c[0x0][0x218] ;  /* 0x00008600ff0a7b82 */ /* 0x000f700000000a00 */
[----:B------:R-:W5:Y:S01]  /*0070*/  LDC.64 R14, c[0x0][0x228] ;  /* 0x00008a00ff0e7b82 */ /* 0x000f620000000a00 */
[----:B-1----:R-:W-:-:S07]  /*0080*/  LOP3.LUT R0, R0, 0x7f, RZ, 0xc0, !PT ;  /* 0x0000007f00007812 */ /* 0x002fce00078ec0ff */
[----:B------:R-:W1:Y:S01]  /*0090*/  LDC.64 R16, c[0x0][0x230] ;  /* 0x00008c00ff107b82 */ /* 0x000e620000000a00 */
[----:B---3--:R-:W-:-:S04]  /*00a0*/  LEA R0, R3, R0, 0x7 ;  /* 0x0000000003007211 */ /* 0x008fc800078e38ff */
[C---:B------:R-:W-:Y:S01]  /*00b0*/  ISETP.GE.AND P2, PT, R0.reuse, 0x1400, PT ;  /* 0x000014000000780c */ /* 0x040fe20003f46270 */
[----:B------:R-:W-:Y:S02]  /*00c0*/  IMAD.HI R2, R0, 0x66666667, RZ ;  /* 0x6666666700027827 */ /* 0x000fe400078e02ff */
[----:B------:R-:W3:Y:S03]  /*00d0*/  LDC.64 R4, c[0x0][0x238] ;  /* 0x00008e00ff047b82 */ /* 0x000ee60000000a00 */
[----:B------:R-:W-:-:S04]  /*00e0*/  SHF.R.U32.HI R3, RZ, 0x1f, R2 ;  /* 0x0000001fff037819 */ /* 0x000fc80000011602 */
[----:B------:R-:W-:-:S05]  /*00f0*/  LEA.HI.SX32 R3, R2, R3, 0x1b ;  /* 0x0000000302037211 */ /* 0x000fca00078fdaff */
[----:B------:R-:W-:Y:S01]  /*0100*/  IMAD R19, R3, -0x50, R0 ;  /* 0xffffffb003137824 */ /* 0x000fe200078e0200 */
[----:B------:R-:W-:-:S03]  /*0110*/  CS2R R2, SRZ ;  /* 0x0000000000027805 */ /* 0x000fc6000001ff00 */
[----:B--2---:R-:W-:-:S05]  /*0120*/  IMAD.WIDE R12, R19, 0x4, R12 ;  /* 0x00000004130c7825 */ /* 0x004fca00078e020c */
[----:B------:R2:W3:Y:S01]  /*0130*/  @!P2 LDG.E.EL R2, desc[UR4][R12.64] ;  /* 0x000000040c02a981 */ /* 0x0004e2000c2e1900 */
[----:B------:R-:W-:Y:S01]  /*0140*/  CS2R R6, SRZ ;  /* 0x0000000000067805 */ /* 0x000fe2000001ff00 */
[----:B----4-:R-:W-:-:S04]  /*0150*/  IMAD.WIDE R8, R0, 0x4, R8 ;  /* 0x0000000400087825 */ /* 0x010fc800078e0208 */
[C---:B-----5:R-:W-:Y:S01]  /*0160*/  IMAD.WIDE R10, R19.reuse, 0x4, R10 ;  /* 0x00000004130a7825 */ /* 0x060fe200078e020a */
[----:B------:R4:W5:Y:S03]  /*0170*/  @!P2 LDG.E R6, desc[UR4][R8.64] ;  /* 0x000000040806a981 */ /* 0x000966000c1e1900 */
[C---:B0-2---:R-:W-:Y:S01]  /*0180*/  IMAD.WIDE R12, R19.reuse, 0x4, R14 ;  /* 0x00000004130c7825 */ /* 0x045fe200078e020e */
[----:B------:R0:W5:Y:S03]  /*0190*/  @!P2 LDG.E.EL R3, desc[UR4][R10.64] ;  /* 0x000000040a03a981 */ /* 0x000166000c2e1900 */
[----:B-1----:R-:W-:Y:S01]  /*01a0*/  IMAD.WIDE R14, R19, 0x4, R16 ;  /* 0x00000004130e7825 */ /* 0x002fe200078e0210 */
[----:B------:R-:W-:Y:S01]  /*01b0*/  CS2R R16, SRZ ;  /* 0x0000000000107805 */ /* 0x000fe2000001ff00 */
[----:B------:R-:W2:Y:S01]  /*01c0*/  @!P2 LDG.E.EL R7, desc[UR4][R12.64] ;  /* 0x000000040c07a981 */ /* 0x000ea2000c2e1900 */
[----:B----4-:R-:W1:Y:S01]  /*01d0*/  LDC.64 R8, c[0x0][0x240] ;  /* 0x00009000ff087b82 */ /* 0x010e620000000a00 */
[----:B---3--:R-:W-:-:S03]  /*01e0*/  IMAD.WIDE R4, R0, 0x4, R4 ;  /* 0x0000000400047825 */ /* 0x008fc600078e0204 */
[----:B------:R-:W2:Y:S04]  /*01f0*/  @!P2 LDG.E.EL R16, desc[UR4][R14.64] ;  /* 0x000000040e10a981 */ /* 0x000ea8000c2e1900 */
[----:B------:R-:W3:Y:S01]  /*0200*/  @!P2 LDG.E R17, desc[UR4][R4.64] ;  /* 0x000000040411a981 */ /* 0x000ee2000c1e1900 */
[----:B0-----:R-:W-:Y:S01]  /*0210*/  HFMA2.MMA R11, -RZ, RZ, 1.625, 0 ;  /* 0x3e800000ff0b7435 */ /* 0x001fe200000001ff */
[----:B------:R-:W-:-:S04]  /*0220*/  FADD R2, R2, 9.9999997473787516356e-06 ;  /* 0x3727c5ac02027421 */ /* 0x000fc80000000000 */
[----:B------:R-:W0:Y:S01]  /*0230*/  MUFU.SQRT R10, R2 ;  /* 0x00000002000a7308 */ /* 0x000e220000002000 */
[----:B-----5:R-:W-:Y:S01]  /*0240*/  FADD R3, -R3, R6 ;  /* 0x0000000603037221 */ /* 0x020fe20000000100 */
[C---:B0-----:R-:W-:Y:S02]  /*0250*/  FSETP.GT.AND P0, PT, R10.reuse, 8.50705917302346158658e+37, PT ;  /* 0x7e8000000a00780b */ /* 0x041fe40003f04000 */
[----:B------:R-:W-:Y:S02]  /*0260*/  FSETP.GEU.AND P1, PT, R10, 1.175494350822287508e-38, PT ;  /* 0x008000000a00780b */ /* 0x000fe40003f2e000 */
[----:B------:R-:W-:-:S09]  /*0270*/  FSEL R11, R11, 1, P0 ;  /* 0x3f8000000b0b7808 */ /* 0x000fd20000000000 */
[----:B------:R-:W-:Y:S02]  /*0280*/  @P0 FMUL R10, R10, 0.25 ;  /* 0x3e8000000a0a0820 */ /* 0x000fe40000400000 */
[----:B------:R-:W-:Y:S02]  /*0290*/  @!P1 FMUL R11, R11, 16777216 ;  /* 0x4b8000000b0b9820 */ /* 0x000fe40000400000 */
[----:B------:R-:W-:-:S06]  /*02a0*/  @!P1 FMUL R10, R10, 16777216 ;  /* 0x4b8000000a0a9820 */ /* 0x000fcc0000400000 */
[----:B------:R-:W0:Y:S02]  /*02b0*/  MUFU.RCP R10, R10 ;  /* 0x0000000a000a7308 */ /* 0x000e240000001000 */
[----:B0-----:R-:W-:-:S04]  /*02c0*/  FMUL R2, R10, R11 ;  /* 0x0000000b0a027220 */ /* 0x001fc80000400000 */
[----:B------:R-:W-:-:S04]  /*02d0*/  FMUL R3, R3, R2 ;  /* 0x0000000203037220 */ /* 0x000fc80000400000 */
[----:B--2---:R-:W-:Y:S01]  /*02e0*/  FFMA R16, R3, R7, R16 ;  /* 0x0000000703107223 */ /* 0x004fe20000000010 */
[----:B-1----:R-:W-:-:S04]  /*02f0*/  IMAD.WIDE R2, R0, 0x4, R8 ;  /* 0x0000000400027825 */ /* 0x002fc800078e0208 */
[----:B---3--:R-:W-:Y:S01]  /*0300*/  FADD R17, R16, R17 ;  /* 0x0000001110117221 */ /* 0x008fe20000000000 */
[----:B------:R-:W-:Y:S06]  /*0310*/  @P2 EXIT ;  /* 0x000000000000294d */ /* 0x000fec0003800000 */
[----:B------:R-:W-:Y:S01]  /*0320*/  STG.E desc[UR4][R2.64], R17 ;  /* 0x0000001102007986 */ /* 0x000fe2000c101904 */
[----:B------:R-:W-:Y:S05]  /*0330*/  EXIT ;  /* 0x000000000000794d */ /* 0x000fea0003800000 */
.L_x_0:
[----:B------:R-:W-:-:S00]  /*0340*/  BRA `(.L_x_0) ;  /* 0xfffffffc00fc7947 */ /* 0x000fc0000383ffff */
[----:B------:R-:W-:-:S00]  /*0350*/  NOP ;  /* 0x0000000000007918 */ /* 0x000fc00000000000 */
        /* <DEDUP_REMOVED lines=10> */
.L_x_1:


//--------------------- .nv.global.init           --------------------------
	.section	.nv.global.init,"aw",@progbits
.nv.global.init:
	.type		_$_str,@object
	.size		_$_str,(_$_str_$_2 - _$_str)
_$_str:
        /*0000*/ 	.byte	0x5f, 0x5f, 0x43, 0x55, 0x44, 0x41, 0x5f, 0x46, 0x54, 0x5a, 0x00
	.type		_$_str_$_2,@object
	.size		_$_str_$_2,(.L_1 - _$_str_$_2)
_$_str_$_2:
        /*000b*/ 	.byte	0x5f, 0x5f, 0x43, 0x55, 0x44, 0x41, 0x5f, 0x50, 0x52, 0x45, 0x43, 0x5f, 0x53, 0x51, 0x52, 0x54
        /*001b*/ 	.byte	0x00
.L_1:


//--------------------- .nv.constant0.triton_poi_fused__native_batch_norm_legit_no_training_add_18 --------------------------
	.section	.nv.constant0.triton_poi_fused__native_batch_norm_legit_no_training_add_18,"a",@progbits
	.sectionflags	@""
	.align	4
.nv.constant0.triton_poi_fused__native_batch_norm_legit_no_training_add_18:
	.zero		588
